//
// Generated by NVIDIA NVVM Compiler
//
// Compiler Build ID: CL-36424714
// Cuda compilation tools, release 13.0, V13.0.88
// Based on NVVM 20.0.0
//

.version 9.0
.target sm_100
.address_size 64

	// .globl	_Z10fill_imageP6float4jj

.visible .entry _Z10fill_imageP6float4jj(
	.param .u64 .ptr .align 1 _Z10fill_imageP6float4jj_param_0,
	.param .u32 _Z10fill_imageP6float4jj_param_1,
	.param .u32 _Z10fill_imageP6float4jj_param_2
)
{


	ret;

}


// ===== COMPILED SASS (sm_100) =====

	.target	sm_100

	.elftype	@"ET_EXEC"


//--------------------- .note.nv.tkinfo           --------------------------
	.section	.note.nv.tkinfo,"",@"SHT_NOTE"
	.sectionflags	@"SHF_NOTE_NV_TKINFO"
	.tkinfo
        /*0018*/ 	.word	0x00000002
        /*0030*/ 	.string	""
        /*0030*/ 	.string	"ptxas"
        /*0030*/ 	.string	"Cuda compilation tools, release 13.0, V13.0.88"
        /*0030*/ 	.string	"Build cuda_13.0.r13.0/compiler.36424714_0"
        /*0030*/ 	.string	"-arch sm_100 -m 64 "



//--------------------- .note.nv.cuinfo           --------------------------
	.section	.note.nv.cuinfo,"",@"SHT_NOTE"
	.sectionflags	@"SHF_NOTE_NV_CUINFO"
        /*0018*/ 	.short	0x0002
        /*001a*/ 	.short	0x0064
        /*001c*/ 	.short	0x0082
	.zero		2


//--------------------- .nv.info                  --------------------------
	.section	.nv.info,"",@"SHT_CUDA_INFO"
	.align	4


	//----- nvinfo : EIATTR_REGCOUNT
	.align		4
        /*0000*/ 	.byte	0x04, 0x2f
        /*0002*/ 	.short	(.L_1 - .L_0)
	.align		4
.L_0:
        /*0004*/ 	.word	index@(_Z10fill_imageP6float4jj)
        /*0008*/ 	.word	0x00000004


	//----- nvinfo : EIATTR_FRAME_SIZE
	.align		4
.L_1:
        /*000c*/ 	.byte	0x04, 0x11
        /*000e*/ 	.short	(.L_3 - .L_2)
	.align		4
.L_2:
        /*0010*/ 	.word	index@(_Z10fill_imageP6float4jj)
        /*0014*/ 	.word	0x00000000


	//----- nvinfo : EIATTR_MIN_STACK_SIZE
	.align		4
.L_3:
        /*0018*/ 	.byte	0x04, 0x12
        /*001a*/ 	.short	(.L_5 - .L_4)
	.align		4
.L_4:
        /*001c*/ 	.word	index@(_Z10fill_imageP6float4jj)
        /*0020*/ 	.word	0x00000000
.L_5:


//--------------------- .nv.compat                --------------------------
	.section	.nv.compat,"",@"SHT_CUDA_COMPAT_INFO"
	.align	4
        /*0000*/ 	.byte	0x02, 0x09, 0x00, 0x00, 0x02, 0x02, 0x01, 0x00, 0x02, 0x05, 0x05, 0x00, 0x03, 0x07, 0x01, 0x01
        /*0010*/ 	.byte	0x02, 0x03, 0x00, 0x00, 0x02, 0x06, 0x01, 0x00, 0x04, 0x0b, 0x08, 0x00, 0x09, 0x00, 0x00, 0x00
        /*0020*/ 	.byte	0x00, 0x00, 0x00, 0x00


//--------------------- .nv.info._Z10fill_imageP6float4jj --------------------------
	.section	.nv.info._Z10fill_imageP6float4jj,"",@"SHT_CUDA_INFO"
	.sectionflags	@""
	.align	4


	//----- nvinfo : EIATTR_CUDA_API_VERSION
	.align		4
        /*0000*/ 	.byte	0x04, 0x37
        /*0002*/ 	.short	(.L_7 - .L_6)
.L_6:
        /*0004*/ 	.word	0x00000082


	//----- nvinfo : EIATTR_KPARAM_INFO
	.align		4
.L_7:
        /*0008*/ 	.byte	0x04, 0x17
        /*000a*/ 	.short	(.L_9 - .L_8)
.L_8:
        /*000c*/ 	.word	0x00000000
        /*0010*/ 	.short	0x0002
        /*0012*/ 	.short	0x000c
        /*0014*/ 	.byte	0x00, 0xf0, 0x11, 0x00


	//----- nvinfo : EIATTR_KPARAM_INFO
	.align		4
.L_9:
        /*0018*/ 	.byte	0x04, 0x17
        /*001a*/ 	.short	(.L_11 - .L_10)
.L_10:
        /*001c*/ 	.word	0x00000000
        /*0020*/ 	.short	0x0001
        /*0022*/ 	.short	0x0008
        /*0024*/ 	.byte	0x00, 0xf0, 0x11, 0x00


	//----- nvinfo : EIATTR_KPARAM_INFO
	.align		4
.L_11:
        /*0028*/ 	.byte	0x04, 0x17
        /*002a*/ 	.short	(.L_13 - .L_12)
.L_12:
        /*002c*/ 	.word	0x00000000
        /*0030*/ 	.short	0x0000
        /*0032*/ 	.short	0x0000
        /*0034*/ 	.byte	0x00, 0xf5, 0x21, 0x00


	//----- nvinfo : EIATTR_SPARSE_MMA_MASK
	.align		4
.L_13:
        /*0038*/ 	.byte	0x03, 0x50
        /*003a*/ 	.short	0x0000


	//----- nvinfo : EIATTR_MAXREG_COUNT
	.align		4
        /*003c*/ 	.byte	0x03, 0x1b
        /*003e*/ 	.short	0x00ff


	//----- nvinfo : EIATTR_MERCURY_ISA_VERSION
	.align		4
        /*0040*/ 	.byte	0x03, 0x5f
        /*0042*/ 	.short	0x0101


	//----- nvinfo : EIATTR_VRC_CTA_INIT_COUNT
	.align		4
        /*0044*/ 	.byte	0x02, 0x4a
	.zero		1
	.zero		1


	//----- nvinfo : EIATTR_EXIT_INSTR_OFFSETS
	.align		4
        /*0048*/ 	.byte	0x04, 0x1c
        /*004a*/ 	.short	(.L_15 - .L_14)


	//   ....[0]....
.L_14:
        /*004c*/ 	.word	0x00000010


	//----- nvinfo : EIATTR_CBANK_PARAM_SIZE
	.align		4
.L_15:
        /*0050*/ 	.byte	0x03, 0x19
        /*0052*/ 	.short	0x0010


	//----- nvinfo : EIATTR_PARAM_CBANK
	.align		4
        /*0054*/ 	.byte	0x04, 0x0a
        /*0056*/ 	.short	(.L_17 - .L_16)
	.align		4
.L_16:
        /*0058*/ 	.word	index@(.nv.constant0._Z10fill_imageP6float4jj)
        /*005c*/ 	.short	0x0380
        /*005e*/ 	.short	0x0010


	//----- nvinfo : EIATTR_SW_WAR
	.align		4
.L_17:
        /*0060*/ 	.byte	0x04, 0x36
        /*0062*/ 	.short	(.L_19 - .L_18)
.L_18:
        /*0064*/ 	.word	0x00000008
.L_19:


//--------------------- .nv.callgraph             --------------------------
	.section	.nv.callgraph,"",@"SHT_CUDA_CALLGRAPH"
	.align	4
	.sectionentsize	8
	.align		4
        /*0000*/ 	.word	0x00000000
	.align		4
        /*0004*/ 	.word	0xffffffff
	.align		4
        /*0008*/ 	.word	0x00000000
	.align		4
        /*000c*/ 	.word	0xfffffffe
	.align		4
        /*0010*/ 	.word	0x00000000
	.align		4
        /*0014*/ 	.word	0xfffffffd
	.align		4
        /*0018*/ 	.word	0x00000000
	.align		4
        /*001c*/ 	.word	0xfffffffc


//--------------------- .text._Z10fill_imageP6float4jj --------------------------
	.section	.text._Z10fill_imageP6float4jj,"ax",@progbits
	.align	128
        .global         _Z10fill_imageP6float4jj
        .type           _Z10fill_imageP6float4jj,@function
        .size           _Z10fill_imageP6float4jj,(.L_x_1 - _Z10fill_imageP6float4jj)
        .other          _Z10fill_imageP6float4jj,@"STO_CUDA_ENTRY STV_DEFAULT"
_Z10fill_imageP6float4jj:
.text._Z10fill_imageP6float4jj:
[----:B------:R-:W-:Y:S01]  /*0000*/  LDC R1, c[0x0][0x37c] ;  /* 0x0000df00ff017b82 */ /* 0x000fe20000000800 */
[----:B------:R-:W-:Y:S05]  /*0010*/  EXIT ;  /* 0x000000000000794d */ /* 0x000fea0003800000 */
.L_x_0:
[----:B------:R-:W-:-:S00]  /*0020*/  BRA `(.L_x_0) ;  /* 0xfffffffc00fc7947 */ /* 0x000fc0000383ffff */
[----:B------:R-:W-:-:S00]  /*0030*/  NOP ;  /* 0x0000000000007918 */ /* 0x000fc00000000000 */
        /* <DEDUP_REMOVED lines=12> */
.L_x_1:


//--------------------- .nv.shared.reserved.0     --------------------------
	.section	.nv.shared.reserved.0,"aw",@nobits
	.weak		__nv_reservedSMEM_offset_0_alias
	.size		__nv_reservedSMEM_offset_0_alias, 0, 64
	.other		__nv_reservedSMEM_offset_0_alias,@"STO_CUDA_RESERVED_SHARED STV_DEFAULT"
__nv_reservedSMEM_offset_0_alias:
	.zero		0
	.zero		64


//--------------------- .nv.constant0._Z10fill_imageP6float4jj --------------------------
	.section	.nv.constant0._Z10fill_imageP6float4jj,"a",@progbits
	.sectionflags	@""
	.align	4
.nv.constant0._Z10fill_imageP6float4jj:
	.zero		912


//--------------------- SYMBOLS --------------------------

	.type		.nv.reservedSmem.offset0,@object
	.size		.nv.reservedSmem.offset0,0x4
